	.headerflags	@"EF_CUDA_TEXMODE_UNIFIED EF_CUDA_64BIT_ADDRESS EF_CUDA_ACCELERATORS EF_CUDA_SM90 EF_CUDA_VIRTUAL_SM(EF_CUDA_SM90)"
	.elftype	@"ET_EXEC"


//--------------------- .nv.info                  --------------------------
	.section	.nv.info,"",@"SHT_CUDA_INFO"
	.align	4


	//----- nvinfo : EIATTR_REGCOUNT
	.align		4
        /*0000*/ 	.byte	0x04, 0x2f
        /*0002*/ 	.short	(.L_1 - .L_0)
	.align		4
.L_0:
        /*0004*/ 	.word	index@(triton_poi_fused_cat_58)
        /*0008*/ 	.word	0x00000020


	//----- nvinfo : EIATTR_MIN_STACK_SIZE
	.align		4
.L_1:
        /*000c*/ 	.byte	0x04, 0x12
        /*000e*/ 	.short	(.L_3 - .L_2)
	.align		4
.L_2:
        /*0010*/ 	.word	index@(triton_poi_fused_cat_58)
        /*0014*/ 	.word	0x00000000


	//----- nvinfo : EIATTR_FRAME_SIZE
	.align		4
.L_3:
        /*0018*/ 	.byte	0x04, 0x11
        /*001a*/ 	.short	(.L_5 - .L_4)
	.align		4
.L_4:
        /*001c*/ 	.word	index@(triton_poi_fused_cat_58)
        /*0020*/ 	.word	0x00000000


	//----- nvinfo : EIATTR_MIN_STACK_SIZE
	.align		4
.L_5:
        /*0024*/ 	.byte	0x04, 0x12
        /*0026*/ 	.short	(.L_7 - .L_6)
	.align		4
.L_6:
        /*0028*/ 	.word	index@(triton_poi_fused_cat_58)
        /*002c*/ 	.word	0x00000000
.L_7:


//--------------------- .nv.info.triton_poi_fused_cat_58 --------------------------
	.section	.nv.info.triton_poi_fused_cat_58,"",@"SHT_CUDA_INFO"
	.sectionflags	@""
	.align	4


	//----- nvinfo : EIATTR_CUDA_API_VERSION
	.align		4
        /*0000*/ 	.byte	0x04, 0x37
        /*0002*/ 	.short	(.L_9 - .L_8)
.L_8:
        /*0004*/ 	.word	0x0000007c


	//----- nvinfo : EIATTR_KPARAM_INFO
	.align		4
.L_9:
        /*0008*/ 	.byte	0x04, 0x17
        /*000a*/ 	.short	(.L_11 - .L_10)
.L_10:
        /*000c*/ 	.word	0x00000000
        /*0010*/ 	.short	0x0009
        /*0012*/ 	.short	0x0048
        /*0014*/ 	.byte	0x00, 0xf0, 0x11, 0x00


	//----- nvinfo : EIATTR_KPARAM_INFO
	.align		4
.L_11:
        /*0018*/ 	.byte	0x04, 0x17
        /*001a*/ 	.short	(.L_13 - .L_12)
.L_12:
        /*001c*/ 	.word	0x00000000
        /*0020*/ 	.short	0x0008
        /*0022*/ 	.short	0x0040
        /*0024*/ 	.byte	0x00, 0xf4, 0x21, 0x00


	//----- nvinfo : EIATTR_KPARAM_INFO
	.align		4
.L_13:
        /*0028*/ 	.byte	0x04, 0x17
        /*002a*/ 	.short	(.L_15 - .L_14)
.L_14:
        /*002c*/ 	.word	0x00000000
        /*0030*/ 	.short	0x0007
        /*0032*/ 	.short	0x0038
        /*0034*/ 	.byte	0x00, 0xf4, 0x21, 0x00


	//----- nvinfo : EIATTR_KPARAM_INFO
	.align		4
.L_15:
        /*0038*/ 	.byte	0x04, 0x17
        /*003a*/ 	.short	(.L_17 - .L_16)
.L_16:
        /*003c*/ 	.word	0x00000000
        /*0040*/ 	.short	0x0006
        /*0042*/ 	.short	0x0030
        /*0044*/ 	.byte	0x00, 0xf4, 0x21, 0x00


	//----- nvinfo : EIATTR_KPARAM_INFO
	.align		4
.L_17:
        /*0048*/ 	.byte	0x04, 0x17
        /*004a*/ 	.short	(.L_19 - .L_18)
.L_18:
        /*004c*/ 	.word	0x00000000
        /*0050*/ 	.short	0x0005
        /*0052*/ 	.short	0x0028
        /*0054*/ 	.byte	0x00, 0xf4, 0x21, 0x00


	//----- nvinfo : EIATTR_KPARAM_INFO
	.align		4
.L_19:
        /*0058*/ 	.byte	0x04, 0x17
        /*005a*/ 	.short	(.L_21 - .L_20)
.L_20:
        /*005c*/ 	.word	0x00000000
        /*0060*/ 	.short	0x0004
        /*0062*/ 	.short	0x0020
        /*0064*/ 	.byte	0x00, 0xf4, 0x21, 0x00


	//----- nvinfo : EIATTR_KPARAM_INFO
	.align		4
.L_21:
        /*0068*/ 	.byte	0x04, 0x17
        /*006a*/ 	.short	(.L_23 - .L_22)
.L_22:
        /*006c*/ 	.word	0x00000000
        /*0070*/ 	.short	0x0003
        /*0072*/ 	.short	0x0018
        /*0074*/ 	.byte	0x00, 0xf4, 0x21, 0x00


	//----- nvinfo : EIATTR_KPARAM_INFO
	.align		4
.L_23:
        /*0078*/ 	.byte	0x04, 0x17
        /*007a*/ 	.short	(.L_25 - .L_24)
.L_24:
        /*007c*/ 	.word	0x00000000
        /*0080*/ 	.short	0x0002
        /*0082*/ 	.short	0x0010
        /*0084*/ 	.byte	0x00, 0xf4, 0x21, 0x00


	//----- nvinfo : EIATTR_KPARAM_INFO
	.align		4
.L_25:
        /*0088*/ 	.byte	0x04, 0x17
        /*008a*/ 	.short	(.L_27 - .L_26)
.L_26:
        /*008c*/ 	.word	0x00000000
        /*0090*/ 	.short	0x0001
        /*0092*/ 	.short	0x0008
        /*0094*/ 	.byte	0x00, 0xf4, 0x21, 0x00


	//----- nvinfo : EIATTR_KPARAM_INFO
	.align		4
.L_27:
        /*0098*/ 	.byte	0x04, 0x17
        /*009a*/ 	.short	(.L_29 - .L_28)
.L_28:
        /*009c*/ 	.word	0x00000000
        /*00a0*/ 	.short	0x0000
        /*00a2*/ 	.short	0x0000
        /*00a4*/ 	.byte	0x00, 0xf4, 0x21, 0x00


	//----- nvinfo : EIATTR_SPARSE_MMA_MASK
	.align		4
.L_29:
        /*00a8*/ 	.byte	0x03, 0x50
        /*00aa*/ 	.short	0x0000


	//----- nvinfo : EIATTR_MAXREG_COUNT
	.align		4
        /*00ac*/ 	.byte	0x03, 0x1b
        /*00ae*/ 	.short	0x00ff


	//----- nvinfo : EIATTR_EXIT_INSTR_OFFSETS
	.align		4
        /*00b0*/ 	.byte	0x04, 0x1c
        /*00b2*/ 	.short	(.L_31 - .L_30)


	//   ....[0]....
.L_30:
        /*00b4*/ 	.word	0x00000a10


	//   ....[1]....
        /*00b8*/ 	.word	0x00000a30


	//----- nvinfo : EIATTR_REQNTID
	.align		4
.L_31:
        /*00bc*/ 	.byte	0x04, 0x10
        /*00be*/ 	.short	(.L_33 - .L_32)
.L_32:
        /*00c0*/ 	.word	0x00000080
        /*00c4*/ 	.word	0x00000001
        /*00c8*/ 	.word	0x00000001


	//----- nvinfo : EIATTR_CBANK_PARAM_SIZE
	.align		4
.L_33:
        /*00cc*/ 	.byte	0x03, 0x19
        /*00ce*/ 	.short	0x004c


	//----- nvinfo : EIATTR_PARAM_CBANK
	.align		4
        /*00d0*/ 	.byte	0x04, 0x0a
        /*00d2*/ 	.short	(.L_35 - .L_34)
	.align		4
.L_34:
        /*00d4*/ 	.word	index@(.nv.constant0.triton_poi_fused_cat_58)
        /*00d8*/ 	.short	0x0210
        /*00da*/ 	.short	0x004c


	//----- nvinfo : EIATTR_SW_WAR
	.align		4
.L_35:
        /*00dc*/ 	.byte	0x04, 0x36
        /*00de*/ 	.short	(.L_37 - .L_36)
.L_36:
        /*00e0*/ 	.word	0x00000008
.L_37:


//--------------------- .nv.callgraph             --------------------------
	.section	.nv.callgraph,"",@"SHT_CUDA_CALLGRAPH"
	.align	4
	.sectionentsize	8
	.align		4
        /*0000*/ 	.word	0x00000000
	.align		4
        /*0004*/ 	.word	0xffffffff
	.align		4
        /*0008*/ 	.word	0x00000000
	.align		4
        /*000c*/ 	.word	0xfffffffe
	.align		4
        /*0010*/ 	.word	0x00000000
	.align		4
        /*0014*/ 	.word	0xfffffffd
	.align		4
        /*0018*/ 	.word	0x00000000
	.align		4
        /*001c*/ 	.word	0xfffffffc


//--------------------- .text.triton_poi_fused_cat_58 --------------------------
	.section	.text.triton_poi_fused_cat_58,"ax",@progbits
	.align	128
        .global         triton_poi_fused_cat_58
        .type           triton_poi_fused_cat_58,@function
        .size           triton_poi_fused_cat_58,(.L_x_1 - triton_poi_fused_cat_58)
        .other          triton_poi_fused_cat_58,@"STO_CUDA_ENTRY STV_DEFAULT"
triton_poi_fused_cat_58:
.text.triton_poi_fused_cat_58:
[----:B------:R-:W0:Y:S01]  /*0000*/  LDC R1, c[0x0][0x28] ;  /* 0x00000a00ff017b82 */ /* 0x000e220000000800 */
[----:B------:R-:W1:Y:S07]  /*0010*/  S2R R0, SR_TID.X ;  /* 0x0000000000007919 */ /* 0x000e6e0000002100 */
[----:B------:R-:W2:Y:S01]  /*0020*/  LDC.64 R8, c[0x0][0x238] ;  /* 0x00008e00ff087b82 */ /* 0x000ea20000000a00 */
[----:B------:R-:W-:Y:S01]  /*0030*/  ULDC.64 UR4, c[0x0][0x230] ;  /* 0x00008c0000047ab9 */ /* 0x000fe20000000a00 */
[----:B------:R-:W-:Y:S01]  /*0040*/  CS2R R16, SRZ ;  /* 0x0000000000107805 */ /* 0x000fe2000001ff00 */
[----:B------:R-:W3:Y:S01]  /*0050*/  S2R R3, SR_CTAID.X ;  /* 0x0000000000037919 */ /* 0x000ee20000002500 */
[----:B------:R-:W-:-:S02]  /*0060*/  CS2R R18, SRZ ;  /* 0x0000000000127805 */ /* 0x000fc4000001ff00 */
[----:B------:R-:W-:Y:S01]  /*0070*/  CS2R R6, SRZ ;  /* 0x0000000000067805 */ /* 0x000fe2000001ff00 */
[----:B------:R-:W-:Y:S01]  /*0080*/  ULDC.64 UR6, c[0x0][0x240] ;  /* 0x0000900000067ab9 */ /* 0x000fe20000000a00 */
[----:B------:R-:W4:Y:S01]  /*0090*/  LDC.64 R24, c[0x0][0x248] ;  /* 0x00009200ff187b82 */ /* 0x000f220000000a00 */
[----:B-1----:R-:W-:-:S05]  /*00a0*/  IMAD.SHL.U32 R0, R0, 0x4, RZ ;  /* 0x0000000400007824 */ /* 0x002fca00078e00ff */
[----:B------:R-:W-:-:S05]  /*00b0*/  LOP3.LUT R0, R0, 0x1fc, RZ, 0xc0, !PT ;  /* 0x000001fc00007812 */ /* 0x000fca00078ec0ff */
[----:B---3--:R-:W-:-:S04]  /*00c0*/  IMAD R0, R3, 0x200, R0 ;  /* 0x0000020003007824 */ /* 0x008fc800078e0200 */
[----:B------:R-:W-:-:S05]  /*00d0*/  IMAD.HI R3, R0, 0x3e0f83e1, RZ ;  /* 0x3e0f83e100037827 */ /* 0x000fca00078e02ff */
[----:B------:R-:W-:-:S04]  /*00e0*/  SHF.R.U32.HI R2, RZ, 0x1f, R3 ;  /* 0x0000001fff027819 */ /* 0x000fc80000011603 */
[----:B------:R-:W-:-:S05]  /*00f0*/  LEA.HI.SX32 R3, R3, R2, 0x19 ;  /* 0x0000000203037211 */ /* 0x000fca00078fcaff */
[C---:B------:R-:W-:Y:S02]  /*0100*/  IMAD R2, R3.reuse, -0x210, R0 ;  /* 0xfffffdf003027824 */ /* 0x040fe400078e0200 */
[----:B------:R-:W-:Y:S02]  /*0110*/  IMAD.SHL.U32 R5, R3, 0x40, RZ ;  /* 0x0000004003057824 */ /* 0x000fe400078e00ff */
[C---:B------:R-:W-:Y:S01]  /*0120*/  VIADD R4, R2.reuse, 0xfffffe70 ;  /* 0xfffffe7002047836 */ /* 0x040fe20000000000 */
[----:B------:R-:W-:Y:S01]  /*0130*/  SHF.R.S32.HI R20, RZ, 0x1f, R2 ;  /* 0x0000001fff147819 */ /* 0x000fe20000011402 */
[----:B--2---:R-:W-:Y:S01]  /*0140*/  IMAD.WIDE R12, R2, 0x4, R8 ;  /* 0x00000004020c7825 */ /* 0x004fe200078e0208 */
[----:B------:R-:W-:Y:S02]  /*0150*/  IADD3 R10, P0, R2, R5, RZ ;  /* 0x00000005020a7210 */ /* 0x000fe40007f1e0ff */
[----:B------:R-:W-:Y:S02]  /*0160*/  ISETP.GE.U32.AND P1, PT, R4, 0x40, PT ;  /* 0x000000400400780c */ /* 0x000fe40003f26070 */
[----:B------:R-:W-:Y:S01]  /*0170*/  LEA.HI.X.SX32 R5, R5, R20, 0x1, P0 ;  /* 0x0000001405057211 */ /* 0x000fe200000f0eff */
[----:B------:R-:W-:Y:S01]  /*0180*/  IMAD.SHL.U32 R22, R10, 0x4, RZ ;  /* 0x000000040a167824 */ /* 0x000fe200078e00ff */
[----:B------:R-:W-:-:S02]  /*0190*/  ISETP.LT.AND P2, PT, R0, 0x8400, !P1 ;  /* 0x000084000000780c */ /* 0x000fc40004f41270 */
[----:B------:R-:W-:Y:S02]  /*01a0*/  SHF.L.U64.HI R10, R10, 0x2, R5 ;  /* 0x000000020a0a7819 */ /* 0x000fe40000010205 */
[----:B------:R-:W-:Y:S02]  /*01b0*/  CS2R R4, SRZ ;  /* 0x0000000000047805 */ /* 0x000fe4000001ff00 */
[----:B------:R-:W-:-:S04]  /*01c0*/  IADD3 R14, P0, R22, UR4, RZ ;  /* 0x00000004160e7c10 */ /* 0x000fc8000ff1e0ff */
[----:B------:R-:W-:Y:S01]  /*01d0*/  IADD3.X R15, R10, UR5, RZ, P0, !PT ;  /* 0x000000050a0f7c10 */ /* 0x000fe200087fe4ff */
[----:B------:R-:W-:-:S04]  /*01e0*/  ULDC.64 UR4, c[0x0][0x208] ;  /* 0x0000820000047ab9 */ /* 0x000fc80000000a00 */
[----:B------:R1:W2:Y:S04]  /*01f0*/  @P2 LDG.E.EL.128 R16, desc[UR4][R14.64+-0x640] ;  /* 0xfff9c0040e102981 */ /* 0x0002a8000c2e1d00 */
[----:B------:R3:W5:Y:S01]  /*0200*/  @P2 LDG.E.EL.128 R4, desc[UR4][R12.64+-0x640] ;  /* 0xfff9c0040c042981 */ /* 0x000762000c2e1d00 */
[C---:B------:R-:W-:Y:S02]  /*0210*/  ISETP.GT.AND P4, PT, R2.reuse, 0x1cf, PT ;  /* 0x000001cf0200780c */ /* 0x040fe40003f84270 */
[----:B------:R-:W-:Y:S02]  /*0220*/  CS2R R8, SRZ ;  /* 0x0000000000087805 */ /* 0x000fe4000001ff00 */
[----:B------:R-:W-:Y:S01]  /*0230*/  IADD3 R22, P0, R22, UR6, RZ ;  /* 0x0000000616167c10 */ /* 0x000fe2000ff1e0ff */
[----:B----4-:R-:W-:Y:S01]  /*0240*/  IMAD.WIDE R24, R2, 0x4, R24 ;  /* 0x0000000402187825 */ /* 0x010fe200078e0218 */
[----:B------:R-:W-:-:S02]  /*0250*/  ISETP.LT.AND P5, PT, R0, 0x8400, P4 ;  /* 0x000084000000780c */ /* 0x000fc400027a1270 */
[----:B-1----:R-:W-:Y:S02]  /*0260*/  CS2R R14, SRZ ;  /* 0x00000000000e7805 */ /* 0x002fe4000001ff00 */
[----:B------:R-:W-:Y:S02]  /*0270*/  IADD3.X R23, R10, UR7, RZ, P0, !PT ;  /* 0x000000070a177c10 */ /* 0x000fe400087fe4ff */
[----:B------:R-:W-:Y:S01]  /*0280*/  CS2R R10, SRZ ;  /* 0x00000000000a7805 */ /* 0x000fe2000001ff00 */
[----:B------:R-:W-:Y:S01]  /*0290*/  IMAD R21, R3, 0x120, RZ ;  /* 0x0000012003157824 */ /* 0x000fe200078e02ff */
[----:B---3--:R-:W-:Y:S01]  /*02a0*/  CS2R R12, SRZ ;  /* 0x00000000000c7805 */ /* 0x008fe2000001ff00 */
[----:B------:R-:W-:-:S04]  /*02b0*/  ULDC.64 UR6, c[0x0][0x220] ;  /* 0x0000880000067ab9 */ /* 0x000fc80000000a00 */
[----:B------:R5:W3:Y:S04]  /*02c0*/  @P5 LDG.E.EL.128 R8, desc[UR4][R22.64+-0x740] ;  /* 0xfff8c00416085981 */ /* 0x000ae8000c2e1d00 */
[----:B------:R1:W4:Y:S01]  /*02d0*/  @P5 LDG.E.EL.128 R12, desc[UR4][R24.64+-0x740] ;  /* 0xfff8c004180c5981 */ /* 0x000322000c2e1d00 */
[----:B------:R-:W-:Y:S01]  /*02e0*/  IADD3 R26, P0, R2, R21, RZ ;  /* 0x00000015021a7210 */ /* 0x000fe20007f1e0ff */
[----:B------:R-:W-:-:S03]  /*02f0*/  IMAD R27, R3, 0x70, R2 ;  /* 0x00000070031b7824 */ /* 0x000fc600078e0202 */
[----:B------:R-:W-:Y:S01]  /*0300*/  LEA.HI.X.SX32 R21, R21, R20, 0x1, P0 ;  /* 0x0000001415157211 */ /* 0x000fe200000f0eff */
[----:B------:R-:W-:Y:S01]  /*0310*/  VIADD R20, R2, 0xffffff90 ;  /* 0xffffff9002147836 */ /* 0x000fe20000000000 */
[----:B------:R-:W-:-:S04]  /*0320*/  LEA R28, P3, R26, UR6, 0x2 ;  /* 0x000000061a1c7c11 */ /* 0x000fc8000f8610ff */
[----:B------:R-:W-:Y:S02]  /*0330*/  ISETP.GE.U32.AND P0, PT, R20, 0x120, PT ;  /* 0x000001201400780c */ /* 0x000fe40003f06070 */
[----:B------:R-:W-:Y:S02]  /*0340*/  LEA.HI.X R29, R26, UR7, R21, 0x2, P3 ;  /* 0x000000071a1d7c11 */ /* 0x000fe400098f1415 */
[----:B------:R-:W1:Y:S01]  /*0350*/  LDC.64 R20, c[0x0][0x210] ;  /* 0x00008400ff147b82 */ /* 0x000e620000000a00 */
[----:B------:R-:W-:Y:S01]  /*0360*/  ISETP.LT.AND P6, PT, R0, 0x8400, !P0 ;  /* 0x000084000000780c */ /* 0x000fe200047c1270 */
[----:B01----:R-:W-:Y:S01]  /*0370*/  IMAD.WIDE R26, R27, 0x4, R20 ;  /* 0x000000041b1a7825 */ /* 0x003fe200078e0214 */
[----:B------:R-:W-:Y:S02]  /*0380*/  CS2R R20, SRZ ;  /* 0x0000000000147805 */ /* 0x000fe4000001ff00 */
[----:B--2---:R-:W-:Y:S02]  /*0390*/  SEL R16, R16, RZ, P2 ;  /* 0x000000ff10107207 */ /* 0x004fe40001000000 */
[----:B------:R-:W-:-:S02]  /*03a0*/  SEL R17, R17, RZ, P2 ;  /* 0x000000ff11117207 */ /* 0x000fc40001000000 */
[----:B-----5:R-:W-:Y:S02]  /*03b0*/  SEL R23, R4, RZ, P2 ;  /* 0x000000ff04177207 */ /* 0x020fe40001000000 */
[----:B------:R-:W-:Y:S02]  /*03c0*/  SEL R18, R18, RZ, P2 ;  /* 0x000000ff12127207 */ /* 0x000fe40001000000 */
[----:B------:R-:W-:Y:S01]  /*03d0*/  SEL R19, R19, RZ, P2 ;  /* 0x000000ff13137207 */ /* 0x000fe20001000000 */
[----:B------:R-:W-:Y:S01]  /*03e0*/  FADD R4, R16, R23 ;  /* 0x0000001710047221 */ /* 0x000fe20000000000 */
[----:B------:R-:W-:Y:S02]  /*03f0*/  SEL R24, R5, RZ, P2 ;  /* 0x000000ff05187207 */ /* 0x000fe40001000000 */
[----:B------:R-:W-:Y:S02]  /*0400*/  SEL R25, R6, RZ, P2 ;  /* 0x000000ff06197207 */ /* 0x000fe40001000000 */
[----:B------:R-:W-:Y:S01]  /*0410*/  SEL R22, R7, RZ, P2 ;  /* 0x000000ff07167207 */ /* 0x000fe20001000000 */
[C---:B------:R-:W-:Y:S01]  /*0420*/  FADD R5, R17.reuse, R24 ;  /* 0x0000001811057221 */ /* 0x040fe20000000000 */
[----:B------:R-:W-:Y:S01]  /*0430*/  FSETP.GEU.AND P2, PT, R16, -R23, PT ;  /* 0x800000171000720b */ /* 0x000fe20003f4e000 */
[----:B------:R-:W-:Y:S01]  /*0440*/  FADD R6, R18, R25 ;  /* 0x0000001912067221 */ /* 0x000fe20000000000 */
[----:B------:R-:W-:Y:S01]  /*0450*/  FSETP.GEU.AND P3, PT, R17, -R24, PT ;  /* 0x800000181100720b */ /* 0x000fe20003f6e000 */
[----:B------:R-:W-:Y:S01]  /*0460*/  FADD R7, R19, R22 ;  /* 0x0000001613077221 */ /* 0x000fe20000000000 */
[----:B------:R-:W-:-:S02]  /*0470*/  FSEL R4, R4, RZ, P2 ;  /* 0x000000ff04047208 */ /* 0x000fc40001000000 */
[----:B------:R-:W-:Y:S02]  /*0480*/  CS2R R16, SRZ ;  /* 0x0000000000107805 */ /* 0x000fe4000001ff00 */
[----:B------:R-:W-:Y:S02]  /*0490*/  FSETP.GEU.AND P2, PT, R18, -R25, PT ;  /* 0x800000191200720b */ /* 0x000fe40003f4e000 */
[----:B------:R-:W0:Y:S01]  /*04a0*/  LDC.64 R24, c[0x0][0x228] ;  /* 0x00008a00ff187b82 */ /* 0x000e220000000a00 */
[----:B------:R-:W-:Y:S02]  /*04b0*/  FSEL R5, R5, RZ, P3 ;  /* 0x000000ff05057208 */ /* 0x000fe40001800000 */
[----:B------:R-:W-:Y:S02]  /*04c0*/  FSEL R6, R6, RZ, P2 ;  /* 0x000000ff06067208 */ /* 0x000fe40001000000 */
[----:B------:R-:W-:Y:S02]  /*04d0*/  FSETP.GEU.AND P2, PT, R19, -R22, PT ;  /* 0x800000161300720b */ /* 0x000fe40003f4e000 */
[----:B------:R-:W-:-:S02]  /*04e0*/  CS2R R18, SRZ ;  /* 0x0000000000127805 */ /* 0x000fc4000001ff00 */
[----:B------:R-:W-:Y:S02]  /*04f0*/  FSEL R7, R7, RZ, P2 ;  /* 0x000000ff07077208 */ /* 0x000fe40001000000 */
[----:B------:R-:W-:Y:S02]  /*0500*/  ISETP.GE.AND P2, PT, R2, 0x70, PT ;  /* 0x000000700200780c */ /* 0x000fe40003f46270 */
[----:B------:R-:W-:Y:S02]  /*0510*/  CS2R R22, SRZ ;  /* 0x0000000000167805 */ /* 0x000fe4000001ff00 */
[----:B---3--:R-:W-:Y:S01]  /*0520*/  SEL R3, R8, RZ, P5 ;  /* 0x000000ff08037207 */ /* 0x008fe20002800000 */
[----:B------:R1:W2:Y:S01]  /*0530*/  @P6 LDG.E.EL.128 R16, desc[UR4][R28.64+-0x1c0] ;  /* 0xfffe40041c106981 */ /* 0x0002a2000c2e1d00 */
[----:B------:R-:W-:Y:S02]  /*0540*/  ISETP.LT.AND P3, PT, R0, 0x8400, !P2 ;  /* 0x000084000000780c */ /* 0x000fe40005761270 */
[----:B------:R-:W-:-:S02]  /*0550*/  SEL R8, R11, RZ, P5 ;  /* 0x000000ff0b087207 */ /* 0x000fc40002800000 */
[----:B----4-:R-:W-:Y:S02]  /*0560*/  SEL R15, R15, RZ, P5 ;  /* 0x000000ff0f0f7207 */ /* 0x010fe40002800000 */
[----:B------:R-:W-:Y:S02]  /*0570*/  SEL R13, R13, RZ, P5 ;  /* 0x000000ff0d0d7207 */ /* 0x000fe40002800000 */
[----:B-1----:R-:W-:Y:S02]  /*0580*/  SEL R28, R12, RZ, P5 ;  /* 0x000000ff0c1c7207 */ /* 0x002fe40002800000 */
[----:B------:R-:W-:-:S03]  /*0590*/  SEL R12, R14, RZ, P5 ;  /* 0x000000ff0e0c7207 */ /* 0x000fc60002800000 */
[----:B------:R1:W3:Y:S01]  /*05a0*/  @P3 LDG.E.EL.128 R20, desc[UR4][R26.64] ;  /* 0x000000041a143981 */ /* 0x0002e2000c2e1d00 */
[----:B0-----:R-:W-:Y:S01]  /*05b0*/  IMAD.WIDE R24, R2, 0x4, R24 ;  /* 0x0000000402187825 */ /* 0x001fe200078e0218 */
[----:B-1----:R-:W-:Y:S02]  /*05c0*/  SEL R26, R9, RZ, P5 ;  /* 0x000000ff091a7207 */ /* 0x002fe40002800000 */
[----:B------:R-:W-:Y:S02]  /*05d0*/  SEL R27, R10, RZ, P5 ;  /* 0x000000ff0a1b7207 */ /* 0x000fe40002800000 */
[C---:B------:R-:W-:Y:S01]  /*05e0*/  FSETP.GEU.AND P5, PT, R8.reuse, -R15, PT ;  /* 0x8000000f0800720b */ /* 0x040fe20003fae000 */
[----:B------:R-:W-:Y:S01]  /*05f0*/  FADD R15, R8, R15 ;  /* 0x0000000f080f7221 */ /* 0x000fe20000000000 */
[----:B------:R-:W-:Y:S02]  /*0600*/  CS2R R8, SRZ ;  /* 0x0000000000087805 */ /* 0x000fe4000001ff00 */
[----:B------:R-:W-:-:S06]  /*0610*/  CS2R R10, SRZ ;  /* 0x00000000000a7805 */ /* 0x000fcc000001ff00 */
[----:B------:R0:W4:Y:S02]  /*0620*/  @P6 LDG.E.EL.128 R8, desc[UR4][R24.64+-0x1c0] ;  /* 0xfffe400418086981 */ /* 0x000124000c2e1d00 */
[----:B0-----:R-:W-:Y:S02]  /*0630*/  FSEL R24, R15, RZ, P5 ;  /* 0x000000ff0f187208 */ /* 0x001fe40002800000 */
[----:B------:R-:W0:Y:S01]  /*0640*/  LDC.64 R14, c[0x0][0x218] ;  /* 0x00008600ff0e7b82 */ /* 0x000e220000000a00 */
[C---:B------:R-:W-:Y:S01]  /*0650*/  FSETP.GEU.AND P5, PT, R3.reuse, -R28, PT ;  /* 0x8000001c0300720b */ /* 0x040fe20003fae000 */
[----:B------:R-:W-:-:S05]  /*0660*/  FADD R3, R3, R28 ;  /* 0x0000001c03037221 */ /* 0x000fca0000000000 */
[----:B------:R-:W-:Y:S02]  /*0670*/  FSEL R3, R3, RZ, P5 ;  /* 0x000000ff03037208 */ /* 0x000fe40002800000 */
[C---:B------:R-:W-:Y:S01]  /*0680*/  FSETP.GEU.AND P5, PT, R27.reuse, -R12, PT ;  /* 0x8000000c1b00720b */ /* 0x040fe20003fae000 */
[----:B------:R-:W-:Y:S01]  /*0690*/  FADD R27, R27, R12 ;  /* 0x0000000c1b1b7221 */ /* 0x000fe20000000000 */
[----:B0-----:R-:W-:Y:S01]  /*06a0*/  IMAD.WIDE R14, R2, 0x4, R14 ;  /* 0x00000004020e7825 */ /* 0x001fe200078e020e */
[----:B--2---:R-:W-:Y:S02]  /*06b0*/  SEL R16, R16, RZ, P6 ;  /* 0x000000ff10107207 */ /* 0x004fe40003000000 */
[----:B------:R-:W-:Y:S02]  /*06c0*/  SEL R17, R17, RZ, P6 ;  /* 0x000000ff11117207 */ /* 0x000fe40003000000 */
[----:B------:R-:W-:Y:S02]  /*06d0*/  SEL R18, R18, RZ, P6 ;  /* 0x000000ff12127207 */ /* 0x000fe40003000000 */
[----:B------:R-:W-:-:S02]  /*06e0*/  SEL R19, R19, RZ, P6 ;  /* 0x000000ff13137207 */ /* 0x000fc40003000000 */
[----:B----4-:R-:W-:Y:S02]  /*06f0*/  SEL R8, R8, RZ, P6 ;  /* 0x000000ff08087207 */ /* 0x010fe40003000000 */
[----:B------:R-:W-:Y:S02]  /*0700*/  SEL R28, R9, RZ, P6 ;  /* 0x000000ff091c7207 */ /* 0x000fe40003000000 */
[----:B------:R-:W-:Y:S02]  /*0710*/  SEL R25, R10, RZ, P6 ;  /* 0x000000ff0a197207 */ /* 0x000fe40003000000 */
[----:B------:R-:W-:Y:S02]  /*0720*/  SEL R29, R11, RZ, P6 ;  /* 0x000000ff0b1d7207 */ /* 0x000fe40003000000 */
[C---:B------:R-:W-:Y:S01]  /*0730*/  FSETP.GEU.AND P6, PT, R26.reuse, -R13, PT ;  /* 0x8000000d1a00720b */ /* 0x040fe20003fce000 */
[----:B------:R-:W-:Y:S01]  /*0740*/  FADD R13, R26, R13 ;  /* 0x0000000d1a0d7221 */ /* 0x000fe20000000000 */
[----:B------:R-:W-:-:S04]  /*0750*/  CS2R R10, SRZ ;  /* 0x00000000000a7805 */ /* 0x000fc8000001ff00 */
[----:B------:R-:W-:Y:S02]  /*0760*/  FSEL R12, R13, RZ, P6 ;  /* 0x000000ff0d0c7208 */ /* 0x000fe40003000000 */
[C---:B------:R-:W-:Y:S01]  /*0770*/  FSETP.GEU.AND P6, PT, R16.reuse, -R8, PT ;  /* 0x800000081000720b */ /* 0x040fe20003fce000 */
[----:B------:R-:W-:Y:S01]  /*0780*/  FADD R16, R16, R8 ;  /* 0x0000000810107221 */ /* 0x000fe20000000000 */
[----:B------:R-:W-:-:S06]  /*0790*/  CS2R R8, SRZ ;  /* 0x0000000000087805 */ /* 0x000fcc000001ff00 */
[----:B------:R-:W2:Y:S01]  /*07a0*/  @P3 LDG.E.EL.128 R8, desc[UR4][R14.64] ;  /* 0x000000040e083981 */ /* 0x000ea2000c2e1d00 */
[----:B------:R-:W-:Y:S02]  /*07b0*/  FSEL R27, R27, RZ, P5 ;  /* 0x000000ff1b1b7208 */ /* 0x000fe40002800000 */
[----:B------:R-:W-:Y:S02]  /*07c0*/  @P1 FSEL R4, R3, RZ, P4 ;  /* 0x000000ff03041208 */ /* 0x000fe40002000000 */
[----:B------:R-:W0:Y:S01]  /*07d0*/  LDC.64 R2, c[0x0][0x250] ;  /* 0x00009400ff027b82 */ /* 0x000e220000000a00 */
[----:B------:R-:W-:Y:S02]  /*07e0*/  @P1 FSEL R5, R12, RZ, P4 ;  /* 0x000000ff0c051208 */ /* 0x000fe40002000000 */
[----:B------:R-:W-:Y:S02]  /*07f0*/  @P1 FSEL R6, R27, RZ, P4 ;  /* 0x000000ff1b061208 */ /* 0x000fe40002000000 */
[----:B------:R-:W-:-:S02]  /*0800*/  @P1 FSEL R7, R24, RZ, P4 ;  /* 0x000000ff18071208 */ /* 0x000fc40002000000 */
[C---:B------:R-:W-:Y:S01]  /*0810*/  FSETP.GEU.AND P4, PT, R18.reuse, -R25, PT ;  /* 0x800000191200720b */ /* 0x040fe20003f8e000 */
[----:B------:R-:W-:Y:S01]  /*0820*/  FADD R18, R18, R25 ;  /* 0x0000001912127221 */ /* 0x000fe20000000000 */
[----:B------:R-:W-:-:S04]  /*0830*/  FSETP.GEU.AND P5, PT, R17, -R28, PT ;  /* 0x8000001c1100720b */ /* 0x000fc80003fae000 */
[----:B------:R-:W-:Y:S02]  /*0840*/  @!P0 FSEL R6, R18, RZ, P4 ;  /* 0x000000ff12068208 */ /* 0x000fe40002000000 */
[----:B------:R-:W-:Y:S01]  /*0850*/  ISETP.GE.AND P4, PT, R0, 0x8400, PT ;  /* 0x000084000000780c */ /* 0x000fe20003f86270 */
[----:B------:R-:W-:Y:S01]  /*0860*/  FADD R17, R17, R28 ;  /* 0x0000001c11117221 */ /* 0x000fe20000000000 */
[C---:B------:R-:W-:Y:S01]  /*0870*/  FSETP.GEU.AND P1, PT, R19.reuse, -R29, PT ;  /* 0x8000001d1300720b */ /* 0x040fe20003f2e000 */
[----:B------:R-:W-:Y:S01]  /*0880*/  FADD R19, R19, R29 ;  /* 0x0000001d13137221 */ /* 0x000fe20000000000 */
[----:B---3--:R-:W-:Y:S02]  /*0890*/  SEL R20, R20, RZ, P3 ;  /* 0x000000ff14147207 */ /* 0x008fe40001800000 */
[----:B------:R-:W-:Y:S02]  /*08a0*/  SEL R21, R21, RZ, P3 ;  /* 0x000000ff15157207 */ /* 0x000fe40001800000 */
[----:B------:R-:W-:-:S02]  /*08b0*/  SEL R22, R22, RZ, P3 ;  /* 0x000000ff16167207 */ /* 0x000fc40001800000 */
[----:B------:R-:W-:Y:S02]  /*08c0*/  SEL R23, R23, RZ, P3 ;  /* 0x000000ff17177207 */ /* 0x000fe40001800000 */
[----:B------:R-:W-:Y:S02]  /*08d0*/  @!P0 FSEL R4, R16, RZ, P6 ;  /* 0x000000ff10048208 */ /* 0x000fe40003000000 */
[----:B------:R-:W-:Y:S02]  /*08e0*/  @!P0 FSEL R5, R17, RZ, P5 ;  /* 0x000000ff11058208 */ /* 0x000fe40002800000 */
[----:B------:R-:W-:Y:S01]  /*08f0*/  @!P0 FSEL R7, R19, RZ, P1 ;  /* 0x000000ff13078208 */ /* 0x000fe20000800000 */
[----:B0-----:R-:W-:Y:S01]  /*0900*/  IMAD.WIDE R2, R0, 0x4, R2 ;  /* 0x0000000400027825 */ /* 0x001fe200078e0202 */
[----:B--2---:R-:W-:Y:S02]  /*0910*/  SEL R13, R8, RZ, P3 ;  /* 0x000000ff080d7207 */ /* 0x004fe40001800000 */
[----:B------:R-:W-:-:S02]  /*0920*/  SEL R8, R9, RZ, P3 ;  /* 0x000000ff09087207 */ /* 0x000fc40001800000 */
[----:B------:R-:W-:Y:S02]  /*0930*/  SEL R9, R10, RZ, P3 ;  /* 0x000000ff0a097207 */ /* 0x000fe40001800000 */
[----:B------:R-:W-:Y:S02]  /*0940*/  SEL R10, R11, RZ, P3 ;  /* 0x000000ff0b0a7207 */ /* 0x000fe40001800000 */
[C---:B------:R-:W-:Y:S01]  /*0950*/  FSETP.GEU.AND P3, PT, R20.reuse, -R13, PT ;  /* 0x8000000d1400720b */ /* 0x040fe20003f6e000 */
[----:B------:R-:W-:Y:S01]  /*0960*/  FADD R20, R20, R13 ;  /* 0x0000000d14147221 */ /* 0x000fe20000000000 */
[C---:B------:R-:W-:Y:S01]  /*0970*/  FSETP.GEU.AND P5, PT, R21.reuse, -R8, PT ;  /* 0x800000081500720b */ /* 0x040fe20003fae000 */
[----:B------:R-:W-:Y:S01]  /*0980*/  FADD R21, R21, R8 ;  /* 0x0000000815157221 */ /* 0x000fe20000000000 */
[C---:B------:R-:W-:Y:S01]  /*0990*/  FSETP.GEU.AND P6, PT, R22.reuse, -R9, PT ;  /* 0x800000091600720b */ /* 0x040fe20003fce000 */
[----:B------:R-:W-:Y:S01]  /*09a0*/  FADD R22, R22, R9 ;  /* 0x0000000916167221 */ /* 0x000fe20000000000 */
[C---:B------:R-:W-:Y:S01]  /*09b0*/  FSETP.GEU.AND P0, PT, R23.reuse, -R10, PT ;  /* 0x8000000a1700720b */ /* 0x040fe20003f0e000 */
[----:B------:R-:W-:Y:S01]  /*09c0*/  FADD R23, R23, R10 ;  /* 0x0000000a17177221 */ /* 0x000fe20000000000 */
[----:B------:R-:W-:-:S02]  /*09d0*/  @!P2 FSEL R4, R20, RZ, P3 ;  /* 0x000000ff1404a208 */ /* 0x000fc40001800000 */
[----:B------:R-:W-:Y:S02]  /*09e0*/  @!P2 FSEL R5, R21, RZ, P5 ;  /* 0x000000ff1505a208 */ /* 0x000fe40002800000 */
[----:B------:R-:W-:Y:S02]  /*09f0*/  @!P2 FSEL R6, R22, RZ, P6 ;  /* 0x000000ff1606a208 */ /* 0x000fe40003000000 */
[----:B------:R-:W-:Y:S01]  /*0a00*/  @!P2 FSEL R7, R23, RZ, P0 ;  /* 0x000000ff1707a208 */ /* 0x000fe20000000000 */
[----:B------:R-:W-:Y:S06]  /*0a10*/  @P4 EXIT ;  /* 0x000000000000494d */ /* 0x000fec0003800000 */
[----:B------:R-:W-:Y:S01]  /*0a20*/  STG.E.128 desc[UR4][R2.64], R4 ;  /* 0x0000000402007986 */ /* 0x000fe2000c101d04 */
[----:B------:R-:W-:Y:S05]  /*0a30*/  EXIT ;  /* 0x000000000000794d */ /* 0x000fea0003800000 */
.L_x_0:
[----:B------:R-:W-:-:S00]  /*0a40*/  BRA `(.L_x_0) ;  /* 0xfffffffc00fc7947 */ /* 0x000fc0000383ffff */
[----:B------:R-:W-:-:S00]  /*0a50*/  NOP ;  /* 0x0000000000007918 */ /* 0x000fc00000000000 */
        /* <DEDUP_REMOVED lines=10> */
.L_x_1:


//--------------------- .nv.constant0.triton_poi_fused_cat_58 --------------------------
	.section	.nv.constant0.triton_poi_fused_cat_58,"a",@progbits
	.sectionflags	@""
	.align	4
.nv.constant0.triton_poi_fused_cat_58:
	.zero		604
